	.headerflags	@"EF_CUDA_TEXMODE_UNIFIED EF_CUDA_64BIT_ADDRESS EF_CUDA_SM90 EF_CUDA_VIRTUAL_SM(EF_CUDA_SM90)"
	.elftype	@"ET_EXEC"


//--------------------- .nv.info                  --------------------------
	.section	.nv.info,"",@"SHT_CUDA_INFO"
	.align	4


	//----- nvinfo : EIATTR_REGCOUNT
	.align		4
        /*0000*/ 	.byte	0x04, 0x2f
        /*0002*/ 	.short	(.L_1 - .L_0)
	.align		4
.L_0:
        /*0004*/ 	.word	index@(addsub_kernel)
        /*0008*/ 	.word	0x00000018


	//----- nvinfo : EIATTR_FRAME_SIZE
	.align		4
.L_1:
        /*000c*/ 	.byte	0x04, 0x11
        /*000e*/ 	.short	(.L_3 - .L_2)
	.align		4
.L_2:
        /*0010*/ 	.word	index@(addsub_kernel)
        /*0014*/ 	.word	0x00000000


	//----- nvinfo : EIATTR_MIN_STACK_SIZE
	.align		4
.L_3:
        /*0018*/ 	.byte	0x04, 0x12
        /*001a*/ 	.short	(.L_5 - .L_4)
	.align		4
.L_4:
        /*001c*/ 	.word	index@(addsub_kernel)
        /*0020*/ 	.word	0x00000000
.L_5:


//--------------------- .nv.info.addsub_kernel    --------------------------
	.section	.nv.info.addsub_kernel,"",@"SHT_CUDA_INFO"
	.sectionflags	@""
	.align	4


	//----- nvinfo : EIATTR_CUDA_API_VERSION
	.align		4
        /*0000*/ 	.byte	0x04, 0x37
        /*0002*/ 	.short	(.L_7 - .L_6)
.L_6:
        /*0004*/ 	.word	0x00000081


	//----- nvinfo : EIATTR_KPARAM_INFO
	.align		4
.L_7:
        /*0008*/ 	.byte	0x04, 0x17
        /*000a*/ 	.short	(.L_9 - .L_8)
.L_8:
        /*000c*/ 	.word	0x00000000
        /*0010*/ 	.short	0x0005
        /*0012*/ 	.short	0x0028
        /*0014*/ 	.byte	0x00, 0xf0, 0x21, 0x00


	//----- nvinfo : EIATTR_KPARAM_INFO
	.align		4
.L_9:
        /*0018*/ 	.byte	0x04, 0x17
        /*001a*/ 	.short	(.L_11 - .L_10)
.L_10:
        /*001c*/ 	.word	0x00000000
        /*0020*/ 	.short	0x0004
        /*0022*/ 	.short	0x0020
        /*0024*/ 	.byte	0x00, 0xf0, 0x21, 0x00


	//----- nvinfo : EIATTR_KPARAM_INFO
	.align		4
.L_11:
        /*0028*/ 	.byte	0x04, 0x17
        /*002a*/ 	.short	(.L_13 - .L_12)
.L_12:
        /*002c*/ 	.word	0x00000000
        /*0030*/ 	.short	0x0003
        /*0032*/ 	.short	0x0018
        /*0034*/ 	.byte	0x00, 0xf0, 0x21, 0x00


	//----- nvinfo : EIATTR_KPARAM_INFO
	.align		4
.L_13:
        /*0038*/ 	.byte	0x04, 0x17
        /*003a*/ 	.short	(.L_15 - .L_14)
.L_14:
        /*003c*/ 	.word	0x00000000
        /*0040*/ 	.short	0x0002
        /*0042*/ 	.short	0x0010
        /*0044*/ 	.byte	0x00, 0xf0, 0x21, 0x00


	//----- nvinfo : EIATTR_KPARAM_INFO
	.align		4
.L_15:
        /*0048*/ 	.byte	0x04, 0x17
        /*004a*/ 	.short	(.L_17 - .L_16)
.L_16:
        /*004c*/ 	.word	0x00000000
        /*0050*/ 	.short	0x0001
        /*0052*/ 	.short	0x0008
        /*0054*/ 	.byte	0x00, 0xf0, 0x21, 0x00


	//----- nvinfo : EIATTR_KPARAM_INFO
	.align		4
.L_17:
        /*0058*/ 	.byte	0x04, 0x17
        /*005a*/ 	.short	(.L_19 - .L_18)
.L_18:
        /*005c*/ 	.word	0x00000000
        /*0060*/ 	.short	0x0000
        /*0062*/ 	.short	0x0000
        /*0064*/ 	.byte	0x00, 0xf0, 0x21, 0x00


	//----- nvinfo : EIATTR_SPARSE_MMA_MASK
	.align		4
.L_19:
        /*0068*/ 	.byte	0x03, 0x50
        /*006a*/ 	.short	0x0000


	//----- nvinfo : EIATTR_MAXREG_COUNT
	.align		4
        /*006c*/ 	.byte	0x03, 0x1b
        /*006e*/ 	.short	0x00ff


	//----- nvinfo : EIATTR_EXIT_INSTR_OFFSETS
	.align		4
        /*0070*/ 	.byte	0x04, 0x1c
        /*0072*/ 	.short	(.L_21 - .L_20)


	//   ....[0]....
.L_20:
        /*0074*/ 	.word	0x00000270


	//----- nvinfo : EIATTR_CBANK_PARAM_SIZE
	.align		4
.L_21:
        /*0078*/ 	.byte	0x03, 0x19
        /*007a*/ 	.short	0x0030


	//----- nvinfo : EIATTR_PARAM_CBANK
	.align		4
        /*007c*/ 	.byte	0x04, 0x0a
        /*007e*/ 	.short	(.L_23 - .L_22)
	.align		4
.L_22:
        /*0080*/ 	.word	index@(.nv.constant0.addsub_kernel)
        /*0084*/ 	.short	0x0210
        /*0086*/ 	.short	0x0030


	//----- nvinfo : EIATTR_SW_WAR
	.align		4
.L_23:
        /*0088*/ 	.byte	0x04, 0x36
        /*008a*/ 	.short	(.L_25 - .L_24)
.L_24:
        /*008c*/ 	.word	0x00000008
.L_25:


//--------------------- .nv.callgraph             --------------------------
	.section	.nv.callgraph,"",@"SHT_CUDA_CALLGRAPH"
	.align	4
	.sectionentsize	8
	.align		4
        /*0000*/ 	.word	0x00000000
	.align		4
        /*0004*/ 	.word	0xffffffff
	.align		4
        /*0008*/ 	.word	0x00000000
	.align		4
        /*000c*/ 	.word	0xfffffffe
	.align		4
        /*0010*/ 	.word	0x00000000
	.align		4
        /*0014*/ 	.word	0xfffffffd
	.align		4
        /*0018*/ 	.word	0x00000000
	.align		4
        /*001c*/ 	.word	0xfffffffc


//--------------------- .text.addsub_kernel       --------------------------
	.section	.text.addsub_kernel,"ax",@progbits
	.align	128
        .global         addsub_kernel
        .type           addsub_kernel,@function
        .size           addsub_kernel,(.L_x_1 - addsub_kernel)
        .other          addsub_kernel,@"STO_CUDA_ENTRY STV_DEFAULT"
addsub_kernel:
.text.addsub_kernel:
[----:B------:R-:W-:Y:S01]  /*0000*/  LDC R1, c[0x0][0x28] ;  /* 0x00000a00ff017b82 */ /* 0x000fe20000000800 */
[----:B------:R-:W0:Y:S07]  /*0010*/  S2R R0, SR_TID.X ;  /* 0x0000000000007919 */ /* 0x000e2e0000002100 */
[----:B------:R-:W0:Y:S08]  /*0020*/  S2UR UR4, SR_CTAID.X ;  /* 0x00000000000479c3 */ /* 0x000e300000002500 */
[----:B------:R-:W0:Y:S08]  /*0030*/  LDC R15, c[0x0][RZ] ;  /* 0x00000000ff0f7b82 */ /* 0x000e300000000800 */
[----:B------:R-:W1:Y:S08]  /*0040*/  LDC.64 R6, c[0x0][0x218] ;  /* 0x00008600ff067b82 */ /* 0x000e700000000a00 */
[----:B------:R-:W2:Y:S08]  /*0050*/  LDC.64 R4, c[0x0][0x210] ;  /* 0x00008400ff047b82 */ /* 0x000eb00000000a00 */
[----:B------:R-:W3:Y:S01]  /*0060*/  LDC.64 R8, c[0x0][0x220] ;  /* 0x00008800ff087b82 */ /* 0x000ee20000000a00 */
[----:B0-----:R-:W-:Y:S01]  /*0070*/  IMAD R15, R15, UR4, R0 ;  /* 0x000000040f0f7c24 */ /* 0x001fe2000f8e0200 */
[----:B------:R-:W-:-:S06]  /*0080*/  ULDC.64 UR4, c[0x0][0x208] ;  /* 0x0000820000047ab9 */ /* 0x000fcc0000000a00 */
[----:B------:R-:W0:Y:S01]  /*0090*/  LDC.64 R10, c[0x0][0x228] ;  /* 0x00008a00ff0a7b82 */ /* 0x000e220000000a00 */
[----:B-1----:R-:W-:-:S06]  /*00a0*/  IMAD.WIDE R6, R15, 0x4, R6 ;  /* 0x000000040f067825 */ /* 0x002fcc00078e0206 */
[----:B------:R-:W4:Y:S01]  /*00b0*/  LDG.E.CONSTANT R7, desc[UR4][R6.64] ;  /* 0x0000000406077981 */ /* 0x000f22000c1e9900 */
[C---:B--2---:R-:W-:Y:S01]  /*00c0*/  IMAD.WIDE R4, R15.reuse, 0x4, R4 ;  /* 0x000000040f047825 */ /* 0x044fe200078e0204 */
[----:B------:R-:W1:Y:S04]  /*00d0*/  LDC.64 R12, c[0x0][0x238] ;  /* 0x00008e00ff0c7b82 */ /* 0x000e680000000a00 */
[----:B------:R1:W4:Y:S01]  /*00e0*/  LDG.E.CONSTANT R0, desc[UR4][R4.64] ;  /* 0x0000000404007981 */ /* 0x000322000c1e9900 */
[----:B---3--:R-:W-:-:S03]  /*00f0*/  IMAD.WIDE R8, R15, 0x4, R8 ;  /* 0x000000040f087825 */ /* 0x008fc600078e0208 */
[----:B------:R-:W2:Y:S03]  /*0100*/  LDC.64 R2, c[0x0][0x230] ;  /* 0x00008c00ff027b82 */ /* 0x000ea60000000a00 */
[----:B------:R3:W5:Y:S01]  /*0110*/  LDG.E.CONSTANT R8, desc[UR4][R8.64] ;  /* 0x0000000408087981 */ /* 0x000762000c1e9900 */
[----:B0-----:R-:W-:-:S06]  /*0120*/  IMAD.WIDE R10, R15, 0x4, R10 ;  /* 0x000000040f0a7825 */ /* 0x001fcc00078e020a */
[----:B------:R-:W5:Y:S01]  /*0130*/  LDG.E.CONSTANT R11, desc[UR4][R10.64] ;  /* 0x000000040a0b7981 */ /* 0x000f62000c1e9900 */
[----:B------:R-:W-:-:S05]  /*0140*/  SHF.L.U32 R19, R15, 0x2, RZ ;  /* 0x000000020f137819 */ /* 0x000fca00000006ff */
[----:B-1----:R-:W-:-:S04]  /*0150*/  IMAD.WIDE R4, R19, 0x4, R12 ;  /* 0x0000000413047825 */ /* 0x002fc800078e020c */
[----:B--2---:R-:W-:Y:S01]  /*0160*/  IMAD.WIDE R2, R19, 0x4, R2 ;  /* 0x0000000413027825 */ /* 0x004fe200078e0202 */
[CC--:B----4-:R-:W-:Y:S02]  /*0170*/  IADD3 R15, R0.reuse, R7.reuse, RZ ;  /* 0x00000007000f7210 */ /* 0x0d0fe40007ffe0ff */
[C---:B------:R-:W-:Y:S02]  /*0180*/  IADD3 R17, R0.reuse, -R7, RZ ;  /* 0x8000000700117210 */ /* 0x040fe40007ffe0ff */
[C---:B------:R-:W-:Y:S02]  /*0190*/  IADD3 R7, R0.reuse, 0x1, RZ ;  /* 0x0000000100077810 */ /* 0x040fe40007ffe0ff */
[----:B---3--:R-:W-:Y:S01]  /*01a0*/  IADD3 R9, R0, -0x1, RZ ;  /* 0xffffffff00097810 */ /* 0x008fe20007ffe0ff */
[C---:B-----5:R-:W-:Y:S01]  /*01b0*/  FADD R19, R8.reuse, 1 ;  /* 0x3f80000008137421 */ /* 0x060fe20000000000 */
[C---:B------:R-:W-:Y:S01]  /*01c0*/  FADD R21, R8.reuse, -1 ;  /* 0xbf80000008157421 */ /* 0x040fe20000000000 */
[----:B------:R-:W-:Y:S01]  /*01d0*/  STG.E desc[UR4][R2.64], R15 ;  /* 0x0000000f02007986 */ /* 0x000fe2000c101904 */
[C-C-:B------:R-:W-:Y:S01]  /*01e0*/  FADD R13, R8.reuse, R11.reuse ;  /* 0x0000000b080d7221 */ /* 0x140fe20000000000 */
[----:B------:R-:W-:-:S02]  /*01f0*/  FADD R11, R8, -R11 ;  /* 0x8000000b080b7221 */ /* 0x000fc40000000000 */
[----:B------:R-:W-:Y:S04]  /*0200*/  STG.E desc[UR4][R2.64+0x4], R17 ;  /* 0x0000041102007986 */ /* 0x000fe8000c101904 */
[----:B------:R-:W-:Y:S04]  /*0210*/  STG.E desc[UR4][R2.64+0x8], R7 ;  /* 0x0000080702007986 */ /* 0x000fe8000c101904 */
[----:B------:R-:W-:Y:S04]  /*0220*/  STG.E desc[UR4][R2.64+0xc], R9 ;  /* 0x00000c0902007986 */ /* 0x000fe8000c101904 */
[----:B------:R-:W-:Y:S04]  /*0230*/  STG.E desc[UR4][R4.64], R13 ;  /* 0x0000000d04007986 */ /* 0x000fe8000c101904 */
[----:B------:R-:W-:Y:S04]  /*0240*/  STG.E desc[UR4][R4.64+0x4], R11 ;  /* 0x0000040b04007986 */ /* 0x000fe8000c101904 */
[----:B------:R-:W-:Y:S04]  /*0250*/  STG.E desc[UR4][R4.64+0x8], R19 ;  /* 0x0000081304007986 */ /* 0x000fe8000c101904 */
[----:B------:R-:W-:Y:S01]  /*0260*/  STG.E desc[UR4][R4.64+0xc], R21 ;  /* 0x00000c1504007986 */ /* 0x000fe2000c101904 */
[----:B------:R-:W-:Y:S05]  /*0270*/  EXIT ;  /* 0x000000000000794d */ /* 0x000fea0003800000 */
.L_x_0:
[----:B------:R-:W-:-:S00]  /*0280*/  BRA `(.L_x_0) ;  /* 0xfffffffc00fc7947 */ /* 0x000fc0000383ffff */
[----:B------:R-:W-:-:S00]  /*0290*/  NOP ;  /* 0x0000000000007918 */ /* 0x000fc00000000000 */
        /* <DEDUP_REMOVED lines=14> */
.L_x_1:


//--------------------- .nv.shared.reserved.0     --------------------------
	.section	.nv.shared.reserved.0,"aw",@nobits
	.weak		__nv_reservedSMEM_offset_0_alias
	.size		__nv_reservedSMEM_offset_0_alias, 0, 0
	.other		__nv_reservedSMEM_offset_0_alias,@"STO_CUDA_RESERVED_SHARED STV_DEFAULT"
__nv_reservedSMEM_offset_0_alias:
	.zero		0


//--------------------- .nv.constant0.addsub_kernel --------------------------
	.section	.nv.constant0.addsub_kernel,"a",@progbits
	.sectionflags	@""
	.align	4
.nv.constant0.addsub_kernel:
	.zero		576


//--------------------- SYMBOLS --------------------------

	.type		.nv.reservedSmem.offset0,@object
	.size		.nv.reservedSmem.offset0,0x4
